//
// Generated by NVIDIA NVVM Compiler
//
// Compiler Build ID: CL-36424714
// Cuda compilation tools, release 13.0, V13.0.88
// Based on NVVM 20.0.0
//

.version 9.0
.target sm_100
.address_size 64


.entry _ZN8autograd43_GLOBAL__N__34ad824f_4_k_cu_301a931d_2716673addEiPKfS2_Pf(
	.param .u32 _ZN8autograd43_GLOBAL__N__34ad824f_4_k_cu_301a931d_2716673addEiPKfS2_Pf_param_0,
	.param .u64 .ptr .align 1 _ZN8autograd43_GLOBAL__N__34ad824f_4_k_cu_301a931d_2716673addEiPKfS2_Pf_param_1,
	.param .u64 .ptr .align 1 _ZN8autograd43_GLOBAL__N__34ad824f_4_k_cu_301a931d_2716673addEiPKfS2_Pf_param_2,
	.param .u64 .ptr .align 1 _ZN8autograd43_GLOBAL__N__34ad824f_4_k_cu_301a931d_2716673addEiPKfS2_Pf_param_3
)
{
	.reg .pred 	%p<2>;
	.reg .b32 	%r<6>;
	.reg .b32 	%f<4>;
	.reg .b64 	%rd<11>;

	ld.param.u32 	%r2, [_ZN8autograd43_GLOBAL__N__34ad824f_4_k_cu_301a931d_2716673addEiPKfS2_Pf_param_0];
	ld.param.u64 	%rd1, [_ZN8autograd43_GLOBAL__N__34ad824f_4_k_cu_301a931d_2716673addEiPKfS2_Pf_param_1];
	ld.param.u64 	%rd2, [_ZN8autograd43_GLOBAL__N__34ad824f_4_k_cu_301a931d_2716673addEiPKfS2_Pf_param_2];
	ld.param.u64 	%rd3, [_ZN8autograd43_GLOBAL__N__34ad824f_4_k_cu_301a931d_2716673addEiPKfS2_Pf_param_3];
	mov.u32 	%r3, %ctaid.x;
	mov.u32 	%r4, %ntid.x;
	mov.u32 	%r5, %tid.x;
	mad.lo.s32 	%r1, %r3, %r4, %r5;
	setp.ge.s32 	%p1, %r1, %r2;
	@%p1 bra 	$L__BB0_2;
	cvta.to.global.u64 	%rd4, %rd1;
	cvta.to.global.u64 	%rd5, %rd2;
	cvta.to.global.u64 	%rd6, %rd3;
	mul.wide.s32 	%rd7, %r1, 4;
	add.s64 	%rd8, %rd4, %rd7;
	ld.global.f32 	%f1, [%rd8];
	add.s64 	%rd9, %rd5, %rd7;
	ld.global.f32 	%f2, [%rd9];
	add.f32 	%f3, %f1, %f2;
	add.s64 	%rd10, %rd6, %rd7;
	st.global.f32 	[%rd10], %f3;
$L__BB0_2:
	ret;

}
.entry _ZN8autograd43_GLOBAL__N__34ad824f_4_k_cu_301a931d_2716673subEiPKfS2_Pf(
	.param .u32 _ZN8autograd43_GLOBAL__N__34ad824f_4_k_cu_301a931d_2716673subEiPKfS2_Pf_param_0,
	.param .u64 .ptr .align 1 _ZN8autograd43_GLOBAL__N__34ad824f_4_k_cu_301a931d_2716673subEiPKfS2_Pf_param_1,
	.param .u64 .ptr .align 1 _ZN8autograd43_GLOBAL__N__34ad824f_4_k_cu_301a931d_2716673subEiPKfS2_Pf_param_2,
	.param .u64 .ptr .align 1 _ZN8autograd43_GLOBAL__N__34ad824f_4_k_cu_301a931d_2716673subEiPKfS2_Pf_param_3
)
{
	.reg .pred 	%p<2>;
	.reg .b32 	%r<6>;
	.reg .b32 	%f<4>;
	.reg .b64 	%rd<11>;

	ld.param.u32 	%r2, [_ZN8autograd43_GLOBAL__N__34ad824f_4_k_cu_301a931d_2716673subEiPKfS2_Pf_param_0];
	ld.param.u64 	%rd1, [_ZN8autograd43_GLOBAL__N__34ad824f_4_k_cu_301a931d_2716673subEiPKfS2_Pf_param_1];
	ld.param.u64 	%rd2, [_ZN8autograd43_GLOBAL__N__34ad824f_4_k_cu_301a931d_2716673subEiPKfS2_Pf_param_2];
	ld.param.u64 	%rd3, [_ZN8autograd43_GLOBAL__N__34ad824f_4_k_cu_301a931d_2716673subEiPKfS2_Pf_param_3];
	mov.u32 	%r3, %ctaid.x;
	mov.u32 	%r4, %ntid.x;
	mov.u32 	%r5, %tid.x;
	mad.lo.s32 	%r1, %r3, %r4, %r5;
	setp.ge.s32 	%p1, %r1, %r2;
	@%p1 bra 	$L__BB1_2;
	cvta.to.global.u64 	%rd4, %rd1;
	cvta.to.global.u64 	%rd5, %rd2;
	cvta.to.global.u64 	%rd6, %rd3;
	mul.wide.s32 	%rd7, %r1, 4;
	add.s64 	%rd8, %rd4, %rd7;
	ld.global.f32 	%f1, [%rd8];
	add.s64 	%rd9, %rd5, %rd7;
	ld.global.f32 	%f2, [%rd9];
	sub.f32 	%f3, %f1, %f2;
	add.s64 	%rd10, %rd6, %rd7;
	st.global.f32 	[%rd10], %f3;
$L__BB1_2:
	ret;

}
.entry _ZN8autograd43_GLOBAL__N__34ad824f_4_k_cu_301a931d_2716673mulEiPKfS2_Pf(
	.param .u32 _ZN8autograd43_GLOBAL__N__34ad824f_4_k_cu_301a931d_2716673mulEiPKfS2_Pf_param_0,
	.param .u64 .ptr .align 1 _ZN8autograd43_GLOBAL__N__34ad824f_4_k_cu_301a931d_2716673mulEiPKfS2_Pf_param_1,
	.param .u64 .ptr .align 1 _ZN8autograd43_GLOBAL__N__34ad824f_4_k_cu_301a931d_2716673mulEiPKfS2_Pf_param_2,
	.param .u64 .ptr .align 1 _ZN8autograd43_GLOBAL__N__34ad824f_4_k_cu_301a931d_2716673mulEiPKfS2_Pf_param_3
)
{
	.reg .pred 	%p<2>;
	.reg .b32 	%r<6>;
	.reg .b32 	%f<4>;
	.reg .b64 	%rd<11>;

	ld.param.u32 	%r2, [_ZN8autograd43_GLOBAL__N__34ad824f_4_k_cu_301a931d_2716673mulEiPKfS2_Pf_param_0];
	ld.param.u64 	%rd1, [_ZN8autograd43_GLOBAL__N__34ad824f_4_k_cu_301a931d_2716673mulEiPKfS2_Pf_param_1];
	ld.param.u64 	%rd2, [_ZN8autograd43_GLOBAL__N__34ad824f_4_k_cu_301a931d_2716673mulEiPKfS2_Pf_param_2];
	ld.param.u64 	%rd3, [_ZN8autograd43_GLOBAL__N__34ad824f_4_k_cu_301a931d_2716673mulEiPKfS2_Pf_param_3];
	mov.u32 	%r3, %ctaid.x;
	mov.u32 	%r4, %ntid.x;
	mov.u32 	%r5, %tid.x;
	mad.lo.s32 	%r1, %r3, %r4, %r5;
	setp.ge.s32 	%p1, %r1, %r2;
	@%p1 bra 	$L__BB2_2;
	cvta.to.global.u64 	%rd4, %rd1;
	cvta.to.global.u64 	%rd5, %rd2;
	cvta.to.global.u64 	%rd6, %rd3;
	mul.wide.s32 	%rd7, %r1, 4;
	add.s64 	%rd8, %rd4, %rd7;
	ld.global.f32 	%f1, [%rd8];
	add.s64 	%rd9, %rd5, %rd7;
	ld.global.f32 	%f2, [%rd9];
	mul.f32 	%f3, %f1, %f2;
	add.s64 	%rd10, %rd6, %rd7;
	st.global.f32 	[%rd10], %f3;
$L__BB2_2:
	ret;

}
.entry _ZN8autograd43_GLOBAL__N__34ad824f_4_k_cu_301a931d_2716673divEiPKfS2_Pf(
	.param .u32 _ZN8autograd43_GLOBAL__N__34ad824f_4_k_cu_301a931d_2716673divEiPKfS2_Pf_param_0,
	.param .u64 .ptr .align 1 _ZN8autograd43_GLOBAL__N__34ad824f_4_k_cu_301a931d_2716673divEiPKfS2_Pf_param_1,
	.param .u64 .ptr .align 1 _ZN8autograd43_GLOBAL__N__34ad824f_4_k_cu_301a931d_2716673divEiPKfS2_Pf_param_2,
	.param .u64 .ptr .align 1 _ZN8autograd43_GLOBAL__N__34ad824f_4_k_cu_301a931d_2716673divEiPKfS2_Pf_param_3
)
{
	.reg .pred 	%p<2>;
	.reg .b32 	%r<6>;
	.reg .b32 	%f<4>;
	.reg .b64 	%rd<11>;

	ld.param.u32 	%r2, [_ZN8autograd43_GLOBAL__N__34ad824f_4_k_cu_301a931d_2716673divEiPKfS2_Pf_param_0];
	ld.param.u64 	%rd1, [_ZN8autograd43_GLOBAL__N__34ad824f_4_k_cu_301a931d_2716673divEiPKfS2_Pf_param_1];
	ld.param.u64 	%rd2, [_ZN8autograd43_GLOBAL__N__34ad824f_4_k_cu_301a931d_2716673divEiPKfS2_Pf_param_2];
	ld.param.u64 	%rd3, [_ZN8autograd43_GLOBAL__N__34ad824f_4_k_cu_301a931d_2716673divEiPKfS2_Pf_param_3];
	mov.u32 	%r3, %ctaid.x;
	mov.u32 	%r4, %ntid.x;
	mov.u32 	%r5, %tid.x;
	mad.lo.s32 	%r1, %r3, %r4, %r5;
	setp.ge.s32 	%p1, %r1, %r2;
	@%p1 bra 	$L__BB3_2;
	cvta.to.global.u64 	%rd4, %rd1;
	cvta.to.global.u64 	%rd5, %rd2;
	cvta.to.global.u64 	%rd6, %rd3;
	mul.wide.s32 	%rd7, %r1, 4;
	add.s64 	%rd8, %rd4, %rd7;
	ld.global.f32 	%f1, [%rd8];
	add.s64 	%rd9, %rd5, %rd7;
	ld.global.f32 	%f2, [%rd9];
	div.rn.f32 	%f3, %f1, %f2;
	add.s64 	%rd10, %rd6, %rd7;
	st.global.f32 	[%rd10], %f3;
$L__BB3_2:
	ret;

}


// ===== COMPILED SASS (sm_100) =====

	.target	sm_100

	.elftype	@"ET_EXEC"


//--------------------- .note.nv.tkinfo           --------------------------
	.section	.note.nv.tkinfo,"",@"SHT_NOTE"
	.sectionflags	@"SHF_NOTE_NV_TKINFO"
	.tkinfo
        /*0018*/ 	.word	0x00000002
        /*0030*/ 	.string	""
        /*0030*/ 	.string	"ptxas"
        /*0030*/ 	.string	"Cuda compilation tools, release 13.0, V13.0.88"
        /*0030*/ 	.string	"Build cuda_13.0.r13.0/compiler.36424714_0"
        /*0030*/ 	.string	"-arch sm_100 -m 64 "



//--------------------- .note.nv.cuinfo           --------------------------
	.section	.note.nv.cuinfo,"",@"SHT_NOTE"
	.sectionflags	@"SHF_NOTE_NV_CUINFO"
        /*0018*/ 	.short	0x0002
        /*001a*/ 	.short	0x0064
        /*001c*/ 	.short	0x0082
	.zero		2


//--------------------- .nv.info                  --------------------------
	.section	.nv.info,"",@"SHT_CUDA_INFO"
	.align	4


	//----- nvinfo : EIATTR_REGCOUNT
	.align		4
        /*0000*/ 	.byte	0x04, 0x2f
        /*0002*/ 	.short	(.L_1 - .L_0)
	.align		4
.L_0:
        /*0004*/ 	.word	index@(_ZN8autograd43_GLOBAL__N__34ad824f_4_k_cu_301a931d_2717153addEiPKfS2_Pf)
        /*0008*/ 	.word	0x0000000c


	//----- nvinfo : EIATTR_FRAME_SIZE
	.align		4
.L_1:
        /*000c*/ 	.byte	0x04, 0x11
        /*000e*/ 	.short	(.L_3 - .L_2)
	.align		4
.L_2:
        /*0010*/ 	.word	index@(_ZN8autograd43_GLOBAL__N__34ad824f_4_k_cu_301a931d_2717153addEiPKfS2_Pf)
        /*0014*/ 	.word	0x00000000


	//----- nvinfo : EIATTR_REGCOUNT
	.align		4
.L_3:
        /*0018*/ 	.byte	0x04, 0x2f
        /*001a*/ 	.short	(.L_5 - .L_4)
	.align		4
.L_4:
        /*001c*/ 	.word	index@(_ZN8autograd43_GLOBAL__N__34ad824f_4_k_cu_301a931d_2717153subEiPKfS2_Pf)
        /*0020*/ 	.word	0x0000000c


	//----- nvinfo : EIATTR_FRAME_SIZE
	.align		4
.L_5:
        /*0024*/ 	.byte	0x04, 0x11
        /*0026*/ 	.short	(.L_7 - .L_6)
	.align		4
.L_6:
        /*0028*/ 	.word	index@(_ZN8autograd43_GLOBAL__N__34ad824f_4_k_cu_301a931d_2717153subEiPKfS2_Pf)
        /*002c*/ 	.word	0x00000000


	//----- nvinfo : EIATTR_REGCOUNT
	.align		4
.L_7:
        /*0030*/ 	.byte	0x04, 0x2f
        /*0032*/ 	.short	(.L_9 - .L_8)
	.align		4
.L_8:
        /*0034*/ 	.word	index@(_ZN8autograd43_GLOBAL__N__34ad824f_4_k_cu_301a931d_2717153mulEiPKfS2_Pf)
        /*0038*/ 	.word	0x0000000c


	//----- nvinfo : EIATTR_FRAME_SIZE
	.align		4
.L_9:
        /*003c*/ 	.byte	0x04, 0x11
        /*003e*/ 	.short	(.L_11 - .L_10)
	.align		4
.L_10:
        /*0040*/ 	.word	index@(_ZN8autograd43_GLOBAL__N__34ad824f_4_k_cu_301a931d_2717153mulEiPKfS2_Pf)
        /*0044*/ 	.word	0x00000000


	//----- nvinfo : EIATTR_REGCOUNT
	.align		4
.L_11:
        /*0048*/ 	.byte	0x04, 0x2f
        /*004a*/ 	.short	(.L_13 - .L_12)
	.align		4
.L_12:
        /*004c*/ 	.word	index@(_ZN8autograd43_GLOBAL__N__34ad824f_4_k_cu_301a931d_2717153divEiPKfS2_Pf)
        /*0050*/ 	.word	0x00000010


	//----- nvinfo : EIATTR_FRAME_SIZE
	.align		4
.L_13:
        /*0054*/ 	.byte	0x04, 0x11
        /*0056*/ 	.short	(.L_15 - .L_14)
	.align		4
.L_14:
        /*0058*/ 	.word	index@($__internal_0_$__cuda_sm3x_div_rn_noftz_f32_slowpath)
        /*005c*/ 	.word	0x00000000


	//----- nvinfo : EIATTR_FRAME_SIZE
	.align		4
.L_15:
        /*0060*/ 	.byte	0x04, 0x11
        /*0062*/ 	.short	(.L_17 - .L_16)
	.align		4
.L_16:
        /*0064*/ 	.word	index@(_ZN8autograd43_GLOBAL__N__34ad824f_4_k_cu_301a931d_2717153divEiPKfS2_Pf)
        /*0068*/ 	.word	0x00000000


	//----- nvinfo : EIATTR_MIN_STACK_SIZE
	.align		4
.L_17:
        /*006c*/ 	.byte	0x04, 0x12
        /*006e*/ 	.short	(.L_19 - .L_18)
	.align		4
.L_18:
        /*0070*/ 	.word	index@(_ZN8autograd43_GLOBAL__N__34ad824f_4_k_cu_301a931d_2717153divEiPKfS2_Pf)
        /*0074*/ 	.word	0x00000000


	//----- nvinfo : EIATTR_MIN_STACK_SIZE
	.align		4
.L_19:
        /*0078*/ 	.byte	0x04, 0x12
        /*007a*/ 	.short	(.L_21 - .L_20)
	.align		4
.L_20:
        /*007c*/ 	.word	index@(_ZN8autograd43_GLOBAL__N__34ad824f_4_k_cu_301a931d_2717153mulEiPKfS2_Pf)
        /*0080*/ 	.word	0x00000000


	//----- nvinfo : EIATTR_MIN_STACK_SIZE
	.align		4
.L_21:
        /*0084*/ 	.byte	0x04, 0x12
        /*0086*/ 	.short	(.L_23 - .L_22)
	.align		4
.L_22:
        /*0088*/ 	.word	index@(_ZN8autograd43_GLOBAL__N__34ad824f_4_k_cu_301a931d_2717153subEiPKfS2_Pf)
        /*008c*/ 	.word	0x00000000


	//----- nvinfo : EIATTR_MIN_STACK_SIZE
	.align		4
.L_23:
        /*0090*/ 	.byte	0x04, 0x12
        /*0092*/ 	.short	(.L_25 - .L_24)
	.align		4
.L_24:
        /*0094*/ 	.word	index@(_ZN8autograd43_GLOBAL__N__34ad824f_4_k_cu_301a931d_2717153addEiPKfS2_Pf)
        /*0098*/ 	.word	0x00000000
.L_25:


//--------------------- .nv.compat                --------------------------
	.section	.nv.compat,"",@"SHT_CUDA_COMPAT_INFO"
	.align	4
        /*0000*/ 	.byte	0x02, 0x09, 0x00, 0x00, 0x02, 0x02, 0x01, 0x00, 0x02, 0x05, 0x05, 0x00, 0x03, 0x07, 0x01, 0x01
        /*0010*/ 	.byte	0x02, 0x03, 0x00, 0x00, 0x02, 0x06, 0x01, 0x00, 0x04, 0x0b, 0x08, 0x00, 0x01, 0x00, 0x00, 0x00
        /*0020*/ 	.byte	0x00, 0x00, 0x00, 0x00


//--------------------- .nv.info._ZN8autograd43_GLOBAL__N__34ad824f_4_k_cu_301a931d_2717153divEiPKfS2_Pf --------------------------
	.section	.nv.info._ZN8autograd43_GLOBAL__N__34ad824f_4_k_cu_301a931d_2717153divEiPKfS2_Pf,"",@"SHT_CUDA_INFO"
	.sectionflags	@""
	.align	4


	//----- nvinfo : EIATTR_CUDA_API_VERSION
	.align		4
        /*0000*/ 	.byte	0x04, 0x37
        /*0002*/ 	.short	(.L_27 - .L_26)
.L_26:
        /*0004*/ 	.word	0x00000082


	//----- nvinfo : EIATTR_KPARAM_INFO
	.align		4
.L_27:
        /*0008*/ 	.byte	0x04, 0x17
        /*000a*/ 	.short	(.L_29 - .L_28)
.L_28:
        /*000c*/ 	.word	0x00000000
        /*0010*/ 	.short	0x0003
        /*0012*/ 	.short	0x0018
        /*0014*/ 	.byte	0x00, 0xf5, 0x21, 0x00


	//----- nvinfo : EIATTR_KPARAM_INFO
	.align		4
.L_29:
        /*0018*/ 	.byte	0x04, 0x17
        /*001a*/ 	.short	(.L_31 - .L_30)
.L_30:
        /*001c*/ 	.word	0x00000000
        /*0020*/ 	.short	0x0002
        /*0022*/ 	.short	0x0010
        /*0024*/ 	.byte	0x00, 0xf5, 0x21, 0x00


	//----- nvinfo : EIATTR_KPARAM_INFO
	.align		4
.L_31:
        /*0028*/ 	.byte	0x04, 0x17
        /*002a*/ 	.short	(.L_33 - .L_32)
.L_32:
        /*002c*/ 	.word	0x00000000
        /*0030*/ 	.short	0x0001
        /*0032*/ 	.short	0x0008
        /*0034*/ 	.byte	0x00, 0xf5, 0x21, 0x00


	//----- nvinfo : EIATTR_KPARAM_INFO
	.align		4
.L_33:
        /*0038*/ 	.byte	0x04, 0x17
        /*003a*/ 	.short	(.L_35 - .L_34)
.L_34:
        /*003c*/ 	.word	0x00000000
        /*0040*/ 	.short	0x0000
        /*0042*/ 	.short	0x0000
        /*0044*/ 	.byte	0x00, 0xf0, 0x11, 0x00


	//----- nvinfo : EIATTR_SPARSE_MMA_MASK
	.align		4
.L_35:
        /*0048*/ 	.byte	0x03, 0x50
        /*004a*/ 	.short	0x0000


	//----- nvinfo : EIATTR_MAXREG_COUNT
	.align		4
        /*004c*/ 	.byte	0x03, 0x1b
        /*004e*/ 	.short	0x00ff


	//----- nvinfo : EIATTR_MERCURY_ISA_VERSION
	.align		4
        /*0050*/ 	.byte	0x03, 0x5f
        /*0052*/ 	.short	0x0101


	//----- nvinfo : EIATTR_VRC_CTA_INIT_COUNT
	.align		4
        /*0054*/ 	.byte	0x02, 0x4a
	.zero		1
	.zero		1


	//----- nvinfo : EIATTR_EXIT_INSTR_OFFSETS
	.align		4
        /*0058*/ 	.byte	0x04, 0x1c
        /*005a*/ 	.short	(.L_37 - .L_36)


	//   ....[0]....
.L_36:
        /*005c*/ 	.word	0x00000070


	//   ....[1]....
        /*0060*/ 	.word	0x000001f0


	//----- nvinfo : EIATTR_CRS_STACK_SIZE
	.align		4
.L_37:
        /*0064*/ 	.byte	0x04, 0x1e
        /*0066*/ 	.short	(.L_39 - .L_38)
.L_38:
        /*0068*/ 	.word	0x00000000


	//----- nvinfo : EIATTR_CBANK_PARAM_SIZE
	.align		4
.L_39:
        /*006c*/ 	.byte	0x03, 0x19
        /*006e*/ 	.short	0x0020


	//----- nvinfo : EIATTR_PARAM_CBANK
	.align		4
        /*0070*/ 	.byte	0x04, 0x0a
        /*0072*/ 	.short	(.L_41 - .L_40)
	.align		4
.L_40:
        /*0074*/ 	.word	index@(.nv.constant0._ZN8autograd43_GLOBAL__N__34ad824f_4_k_cu_301a931d_2717153divEiPKfS2_Pf)
        /*0078*/ 	.short	0x0380
        /*007a*/ 	.short	0x0020


	//----- nvinfo : EIATTR_SW_WAR
	.align		4
.L_41:
        /*007c*/ 	.byte	0x04, 0x36
        /*007e*/ 	.short	(.L_43 - .L_42)
.L_42:
        /*0080*/ 	.word	0x00000008
.L_43:


//--------------------- .nv.info._ZN8autograd43_GLOBAL__N__34ad824f_4_k_cu_301a931d_2717153mulEiPKfS2_Pf --------------------------
	.section	.nv.info._ZN8autograd43_GLOBAL__N__34ad824f_4_k_cu_301a931d_2717153mulEiPKfS2_Pf,"",@"SHT_CUDA_INFO"
	.sectionflags	@""
	.align	4


	//----- nvinfo : EIATTR_CUDA_API_VERSION
	.align		4
        /*0000*/ 	.byte	0x04, 0x37
        /*0002*/ 	.short	(.L_45 - .L_44)
.L_44:
        /*0004*/ 	.word	0x00000082


	//----- nvinfo : EIATTR_KPARAM_INFO
	.align		4
.L_45:
        /*0008*/ 	.byte	0x04, 0x17
        /*000a*/ 	.short	(.L_47 - .L_46)
.L_46:
        /*000c*/ 	.word	0x00000000
        /*0010*/ 	.short	0x0003
        /*0012*/ 	.short	0x0018
        /*0014*/ 	.byte	0x00, 0xf5, 0x21, 0x00


	//----- nvinfo : EIATTR_KPARAM_INFO
	.align		4
.L_47:
        /*0018*/ 	.byte	0x04, 0x17
        /*001a*/ 	.short	(.L_49 - .L_48)
.L_48:
        /*001c*/ 	.word	0x00000000
        /*0020*/ 	.short	0x0002
        /*0022*/ 	.short	0x0010
        /*0024*/ 	.byte	0x00, 0xf5, 0x21, 0x00


	//----- nvinfo : EIATTR_KPARAM_INFO
	.align		4
.L_49:
        /*0028*/ 	.byte	0x04, 0x17
        /*002a*/ 	.short	(.L_51 - .L_50)
.L_50:
        /*002c*/ 	.word	0x00000000
        /*0030*/ 	.short	0x0001
        /*0032*/ 	.short	0x0008
        /*0034*/ 	.byte	0x00, 0xf5, 0x21, 0x00


	//----- nvinfo : EIATTR_KPARAM_INFO
	.align		4
.L_51:
        /*0038*/ 	.byte	0x04, 0x17
        /*003a*/ 	.short	(.L_53 - .L_52)
.L_52:
        /*003c*/ 	.word	0x00000000
        /*0040*/ 	.short	0x0000
        /*0042*/ 	.short	0x0000
        /*0044*/ 	.byte	0x00, 0xf0, 0x11, 0x00


	//----- nvinfo : EIATTR_SPARSE_MMA_MASK
	.align		4
.L_53:
        /*0048*/ 	.byte	0x03, 0x50
        /*004a*/ 	.short	0x0000


	//----- nvinfo : EIATTR_MAXREG_COUNT
	.align		4
        /*004c*/ 	.byte	0x03, 0x1b
        /*004e*/ 	.short	0x00ff


	//----- nvinfo : EIATTR_MERCURY_ISA_VERSION
	.align		4
        /*0050*/ 	.byte	0x03, 0x5f
        /*0052*/ 	.short	0x0101


	//----- nvinfo : EIATTR_VRC_CTA_INIT_COUNT
	.align		4
        /*0054*/ 	.byte	0x02, 0x4a
	.zero		1
	.zero		1


	//----- nvinfo : EIATTR_EXIT_INSTR_OFFSETS
	.align		4
        /*0058*/ 	.byte	0x04, 0x1c
        /*005a*/ 	.short	(.L_55 - .L_54)


	//   ....[0]....
.L_54:
        /*005c*/ 	.word	0x00000070


	//   ....[1]....
        /*0060*/ 	.word	0x00000130


	//----- nvinfo : EIATTR_CBANK_PARAM_SIZE
	.align		4
.L_55:
        /*0064*/ 	.byte	0x03, 0x19
        /*0066*/ 	.short	0x0020


	//----- nvinfo : EIATTR_PARAM_CBANK
	.align		4
        /*0068*/ 	.byte	0x04, 0x0a
        /*006a*/ 	.short	(.L_57 - .L_56)
	.align		4
.L_56:
        /*006c*/ 	.word	index@(.nv.constant0._ZN8autograd43_GLOBAL__N__34ad824f_4_k_cu_301a931d_2717153mulEiPKfS2_Pf)
        /*0070*/ 	.short	0x0380
        /*0072*/ 	.short	0x0020


	//----- nvinfo : EIATTR_SW_WAR
	.align		4
.L_57:
        /*0074*/ 	.byte	0x04, 0x36
        /*0076*/ 	.short	(.L_59 - .L_58)
.L_58:
        /*0078*/ 	.word	0x00000008
.L_59:


//--------------------- .nv.info._ZN8autograd43_GLOBAL__N__34ad824f_4_k_cu_301a931d_2717153subEiPKfS2_Pf --------------------------
	.section	.nv.info._ZN8autograd43_GLOBAL__N__34ad824f_4_k_cu_301a931d_2717153subEiPKfS2_Pf,"",@"SHT_CUDA_INFO"
	.sectionflags	@""
	.align	4


	//----- nvinfo : EIATTR_CUDA_API_VERSION
	.align		4
        /*0000*/ 	.byte	0x04, 0x37
        /*0002*/ 	.short	(.L_61 - .L_60)
.L_60:
        /*0004*/ 	.word	0x00000082


	//----- nvinfo : EIATTR_KPARAM_INFO
	.align		4
.L_61:
        /*0008*/ 	.byte	0x04, 0x17
        /*000a*/ 	.short	(.L_63 - .L_62)
.L_62:
        /*000c*/ 	.word	0x00000000
        /*0010*/ 	.short	0x0003
        /*0012*/ 	.short	0x0018
        /*0014*/ 	.byte	0x00, 0xf5, 0x21, 0x00


	//----- nvinfo : EIATTR_KPARAM_INFO
	.align		4
.L_63:
        /*0018*/ 	.byte	0x04, 0x17
        /*001a*/ 	.short	(.L_65 - .L_64)
.L_64:
        /*001c*/ 	.word	0x00000000
        /*0020*/ 	.short	0x0002
        /*0022*/ 	.short	0x0010
        /*0024*/ 	.byte	0x00, 0xf5, 0x21, 0x00


	//----- nvinfo : EIATTR_KPARAM_INFO
	.align		4
.L_65:
        /*0028*/ 	.byte	0x04, 0x17
        /*002a*/ 	.short	(.L_67 - .L_66)
.L_66:
        /*002c*/ 	.word	0x00000000
        /*0030*/ 	.short	0x0001
        /*0032*/ 	.short	0x0008
        /*0034*/ 	.byte	0x00, 0xf5, 0x21, 0x00


	//----- nvinfo : EIATTR_KPARAM_INFO
	.align		4
.L_67:
        /*0038*/ 	.byte	0x04, 0x17
        /*003a*/ 	.short	(.L_69 - .L_68)
.L_68:
        /*003c*/ 	.word	0x00000000
        /*0040*/ 	.short	0x0000
        /*0042*/ 	.short	0x0000
        /*0044*/ 	.byte	0x00, 0xf0, 0x11, 0x00


	//----- nvinfo : EIATTR_SPARSE_MMA_MASK
	.align		4
.L_69:
        /*0048*/ 	.byte	0x03, 0x50
        /*004a*/ 	.short	0x0000


	//----- nvinfo : EIATTR_MAXREG_COUNT
	.align		4
        /*004c*/ 	.byte	0x03, 0x1b
        /*004e*/ 	.short	0x00ff


	//----- nvinfo : EIATTR_MERCURY_ISA_VERSION
	.align		4
        /*0050*/ 	.byte	0x03, 0x5f
        /*0052*/ 	.short	0x0101


	//----- nvinfo : EIATTR_VRC_CTA_INIT_COUNT
	.align		4
        /*0054*/ 	.byte	0x02, 0x4a
	.zero		1
	.zero		1


	//----- nvinfo : EIATTR_EXIT_INSTR_OFFSETS
	.align		4
        /*0058*/ 	.byte	0x04, 0x1c
        /*005a*/ 	.short	(.L_71 - .L_70)


	//   ....[0]....
.L_70:
        /*005c*/ 	.word	0x00000070


	//   ....[1]....
        /*0060*/ 	.word	0x00000130


	//----- nvinfo : EIATTR_CBANK_PARAM_SIZE
	.align		4
.L_71:
        /*0064*/ 	.byte	0x03, 0x19
        /*0066*/ 	.short	0x0020


	//----- nvinfo : EIATTR_PARAM_CBANK
	.align		4
        /*0068*/ 	.byte	0x04, 0x0a
        /*006a*/ 	.short	(.L_73 - .L_72)
	.align		4
.L_72:
        /*006c*/ 	.word	index@(.nv.constant0._ZN8autograd43_GLOBAL__N__34ad824f_4_k_cu_301a931d_2717153subEiPKfS2_Pf)
        /*0070*/ 	.short	0x0380
        /*0072*/ 	.short	0x0020


	//----- nvinfo : EIATTR_SW_WAR
	.align		4
.L_73:
        /*0074*/ 	.byte	0x04, 0x36
        /*0076*/ 	.short	(.L_75 - .L_74)
.L_74:
        /*0078*/ 	.word	0x00000008
.L_75:


//--------------------- .nv.info._ZN8autograd43_GLOBAL__N__34ad824f_4_k_cu_301a931d_2717153addEiPKfS2_Pf --------------------------
	.section	.nv.info._ZN8autograd43_GLOBAL__N__34ad824f_4_k_cu_301a931d_2717153addEiPKfS2_Pf,"",@"SHT_CUDA_INFO"
	.sectionflags	@""
	.align	4


	//----- nvinfo : EIATTR_CUDA_API_VERSION
	.align		4
        /*0000*/ 	.byte	0x04, 0x37
        /*0002*/ 	.short	(.L_77 - .L_76)
.L_76:
        /*0004*/ 	.word	0x00000082


	//----- nvinfo : EIATTR_KPARAM_INFO
	.align		4
.L_77:
        /*0008*/ 	.byte	0x04, 0x17
        /*000a*/ 	.short	(.L_79 - .L_78)
.L_78:
        /*000c*/ 	.word	0x00000000
        /*0010*/ 	.short	0x0003
        /*0012*/ 	.short	0x0018
        /*0014*/ 	.byte	0x00, 0xf5, 0x21, 0x00


	//----- nvinfo : EIATTR_KPARAM_INFO
	.align		4
.L_79:
        /*0018*/ 	.byte	0x04, 0x17
        /*001a*/ 	.short	(.L_81 - .L_80)
.L_80:
        /*001c*/ 	.word	0x00000000
        /*0020*/ 	.short	0x0002
        /*0022*/ 	.short	0x0010
        /*0024*/ 	.byte	0x00, 0xf5, 0x21, 0x00


	//----- nvinfo : EIATTR_KPARAM_INFO
	.align		4
.L_81:
        /*0028*/ 	.byte	0x04, 0x17
        /*002a*/ 	.short	(.L_83 - .L_82)
.L_82:
        /*002c*/ 	.word	0x00000000
        /*0030*/ 	.short	0x0001
        /*0032*/ 	.short	0x0008
        /*0034*/ 	.byte	0x00, 0xf5, 0x21, 0x00


	//----- nvinfo : EIATTR_KPARAM_INFO
	.align		4
.L_83:
        /*0038*/ 	.byte	0x04, 0x17
        /*003a*/ 	.short	(.L_85 - .L_84)
.L_84:
        /*003c*/ 	.word	0x00000000
        /*0040*/ 	.short	0x0000
        /*0042*/ 	.short	0x0000
        /*0044*/ 	.byte	0x00, 0xf0, 0x11, 0x00


	//----- nvinfo : EIATTR_SPARSE_MMA_MASK
	.align		4
.L_85:
        /*0048*/ 	.byte	0x03, 0x50
        /*004a*/ 	.short	0x0000


	//----- nvinfo : EIATTR_MAXREG_COUNT
	.align		4
        /*004c*/ 	.byte	0x03, 0x1b
        /*004e*/ 	.short	0x00ff


	//----- nvinfo : EIATTR_MERCURY_ISA_VERSION
	.align		4
        /*0050*/ 	.byte	0x03, 0x5f
        /*0052*/ 	.short	0x0101


	//----- nvinfo : EIATTR_VRC_CTA_INIT_COUNT
	.align		4
        /*0054*/ 	.byte	0x02, 0x4a
	.zero		1
	.zero		1


	//----- nvinfo : EIATTR_EXIT_INSTR_OFFSETS
	.align		4
        /*0058*/ 	.byte	0x04, 0x1c
        /*005a*/ 	.short	(.L_87 - .L_86)


	//   ....[0]....
.L_86:
        /*005c*/ 	.word	0x00000070


	//   ....[1]....
        /*0060*/ 	.word	0x00000130


	//----- nvinfo : EIATTR_CBANK_PARAM_SIZE
	.align		4
.L_87:
        /*0064*/ 	.byte	0x03, 0x19
        /*0066*/ 	.short	0x0020


	//----- nvinfo : EIATTR_PARAM_CBANK
	.align		4
        /*0068*/ 	.byte	0x04, 0x0a
        /*006a*/ 	.short	(.L_89 - .L_88)
	.align		4
.L_88:
        /*006c*/ 	.word	index@(.nv.constant0._ZN8autograd43_GLOBAL__N__34ad824f_4_k_cu_301a931d_2717153addEiPKfS2_Pf)
        /*0070*/ 	.short	0x0380
        /*0072*/ 	.short	0x0020


	//----- nvinfo : EIATTR_SW_WAR
	.align		4
.L_89:
        /*0074*/ 	.byte	0x04, 0x36
        /*0076*/ 	.short	(.L_91 - .L_90)
.L_90:
        /*0078*/ 	.word	0x00000008
.L_91:


//--------------------- .nv.callgraph             --------------------------
	.section	.nv.callgraph,"",@"SHT_CUDA_CALLGRAPH"
	.align	4
	.sectionentsize	8
	.align		4
        /*0000*/ 	.word	0x00000000
	.align		4
        /*0004*/ 	.word	0xffffffff
	.align		4
        /*0008*/ 	.word	0x00000000
	.align		4
        /*000c*/ 	.word	0xfffffffe
	.align		4
        /*0010*/ 	.word	0x00000000
	.align		4
        /*0014*/ 	.word	0xfffffffd
	.align		4
        /*0018*/ 	.word	0x00000000
	.align		4
        /*001c*/ 	.word	0xfffffffc


//--------------------- .text._ZN8autograd43_GLOBAL__N__34ad824f_4_k_cu_301a931d_2717153divEiPKfS2_Pf --------------------------
	.section	.text._ZN8autograd43_GLOBAL__N__34ad824f_4_k_cu_301a931d_2717153divEiPKfS2_Pf,"ax",@progbits
	.align	128
.text._ZN8autograd43_GLOBAL__N__34ad824f_4_k_cu_301a931d_2717153divEiPKfS2_Pf:
        .type           _ZN8autograd43_GLOBAL__N__34ad824f_4_k_cu_301a931d_2717153divEiPKfS2_Pf,@function
        .size           _ZN8autograd43_GLOBAL__N__34ad824f_4_k_cu_301a931d_2717153divEiPKfS2_Pf,(.L_x_17 - _ZN8autograd43_GLOBAL__N__34ad824f_4_k_cu_301a931d_2717153divEiPKfS2_Pf)
        .other          _ZN8autograd43_GLOBAL__N__34ad824f_4_k_cu_301a931d_2717153divEiPKfS2_Pf,@"STO_CUDA_ENTRY STV_DEFAULT"
_ZN8autograd43_GLOBAL__N__34ad824f_4_k_cu_301a931d_2717153divEiPKfS2_Pf:
[----:B------:R-:W-:Y:S01]  /*0000*/  LDC R1, c[0x0][0x37c] ;  /* 0x0000df00ff017b82 */ /* 0x000fe20000000800 */
[----:B------:R-:W0:Y:S07]  /*0010*/  S2R R3, SR_TID.X ;  /* 0x0000000000037919 */ /* 0x000e2e0000002100 */
[----:B------:R-:W0:Y:S01]  /*0020*/  S2UR UR4, SR_CTAID.X ;  /* 0x00000000000479c3 */ /* 0x000e220000002500 */
[----:B------:R-:W1:Y:S07]  /*0030*/  LDCU UR5, c[0x0][0x380] ;  /* 0x00007000ff0577ac */ /* 0x000e6e0008000800 */
[----:B------:R-:W0:Y:S02]  /*0040*/  LDC R2, c[0x0][0x360] ;  /* 0x0000d800ff027b82 */ /* 0x000e240000000800 */
[----:B0-----:R-:W-:-:S05]  /*0050*/  IMAD R2, R2, UR4, R3 ;  /* 0x0000000402027c24 */ /* 0x001fca000f8e0203 */
[----:B-1----:R-:W-:-:S13]  /*0060*/  ISETP.GE.AND P0, PT, R2, UR5, PT ;  /* 0x0000000502007c0c */ /* 0x002fda000bf06270 */
[----:B------:R-:W-:Y:S05]  /*0070*/  @P0 EXIT ;  /* 0x000000000000094d */ /* 0x000fea0003800000 */
[----:B------:R-:W0:Y:S01]  /*0080*/  LDC.64 R6, c[0x0][0x390] ;  /* 0x0000e400ff067b82 */ /* 0x000e220000000a00 */
[----:B------:R-:W1:Y:S07]  /*0090*/  LDCU.64 UR4, c[0x0][0x358] ;  /* 0x00006b00ff0477ac */ /* 0x000e6e0008000a00 */
[----:B------:R-:W2:Y:S01]  /*00a0*/  LDC.64 R4, c[0x0][0x388] ;  /* 0x0000e200ff047b82 */ /* 0x000ea20000000a00 */
[----:B0-----:R-:W-:-:S05]  /*00b0*/  IMAD.WIDE R6, R2, 0x4, R6 ;  /* 0x0000000402067825 */ /* 0x001fca00078e0206 */
[----:B-1----:R-:W3:Y:S01]  /*00c0*/  LDG.E R3, desc[UR4][R6.64] ;  /* 0x0000000406037981 */ /* 0x002ee2000c1e1900 */
[----:B--2---:R-:W-:-:S05]  /*00d0*/  IMAD.WIDE R4, R2, 0x4, R4 ;  /* 0x0000000402047825 */ /* 0x004fca00078e0204 */
[----:B------:R-:W2:Y:S01]  /*00e0*/  LDG.E R0, desc[UR4][R4.64] ;  /* 0x0000000404007981 */ /* 0x000ea2000c1e1900 */
[----:B------:R-:W-:Y:S01]  /*00f0*/  BSSY.RECONVERGENT B0, `(.L_x_0) ;  /* 0x000000c000007945 */ /* 0x000fe20003800200 */
[----:B---3--:R-:W0:Y:S08]  /*0100*/  MUFU.RCP R8, R3 ;  /* 0x0000000300087308 */ /* 0x008e300000001000 */
[----:B--2---:R-:W1:Y:S01]  /*0110*/  FCHK P0, R0, R3 ;  /* 0x0000000300007302 */ /* 0x004e620000000000 */
[----:B0-----:R-:W-:-:S04]  /*0120*/  FFMA R9, -R3, R8, 1 ;  /* 0x3f80000003097423 */ /* 0x001fc80000000108 */
[----:B------:R-:W-:-:S04]  /*0130*/  FFMA R9, R8, R9, R8 ;  /* 0x0000000908097223 */ /* 0x000fc80000000008 */
[----:B------:R-:W-:-:S04]  /*0140*/  FFMA R8, R0, R9, RZ ;  /* 0x0000000900087223 */ /* 0x000fc800000000ff */
[----:B------:R-:W-:-:S04]  /*0150*/  FFMA R10, -R3, R8, R0 ;  /* 0x00000008030a7223 */ /* 0x000fc80000000100 */
[----:B------:R-:W-:Y:S01]  /*0160*/  FFMA R9, R9, R10, R8 ;  /* 0x0000000a09097223 */ /* 0x000fe20000000008 */
[----:B-1----:R-:W-:Y:S06]  /*0170*/  @!P0 BRA `(.L_x_1) ;  /* 0x00000000000c8947 */ /* 0x002fec0003800000 */
[----:B------:R-:W-:-:S07]  /*0180*/  MOV R4, 0x1a0 ;  /* 0x000001a000047802 */ /* 0x000fce0000000f00 */
[----:B------:R-:W-:Y:S05]  /*0190*/  CALL.REL.NOINC `($__internal_0_$__cuda_sm3x_div_rn_noftz_f32_slowpath) ;  /* 0x0000000000187944 */ /* 0x000fea0003c00000 */
[----:B------:R-:W-:-:S07]  /*01a0*/  IMAD.MOV.U32 R9, RZ, RZ, R0 ;  /* 0x000000ffff097224 */ /* 0x000fce00078e0000 */
.L_x_1:
[----:B------:R-:W-:Y:S05]  /*01b0*/  BSYNC.RECONVERGENT B0 ;  /* 0x0000000000007941 */ /* 0x000fea0003800200 */
.L_x_0:
[----:B------:R-:W0:Y:S02]  /*01c0*/  LDC.64 R4, c[0x0][0x398] ;  /* 0x0000e600ff047b82 */ /* 0x000e240000000a00 */
[----:B0-----:R-:W-:-:S05]  /*01d0*/  IMAD.WIDE R2, R2, 0x4, R4 ;  /* 0x0000000402027825 */ /* 0x001fca00078e0204 */
[----:B------:R-:W-:Y:S01]  /*01e0*/  STG.E desc[UR4][R2.64], R9 ;  /* 0x0000000902007986 */ /* 0x000fe2000c101904 */
[----:B------:R-:W-:Y:S05]  /*01f0*/  EXIT ;  /* 0x000000000000794d */ /* 0x000fea0003800000 */
        .weak           $__internal_0_$__cuda_sm3x_div_rn_noftz_f32_slowpath
        .type           $__internal_0_$__cuda_sm3x_div_rn_noftz_f32_slowpath,@function
        .size           $__internal_0_$__cuda_sm3x_div_rn_noftz_f32_slowpath,(.L_x_17 - $__internal_0_$__cuda_sm3x_div_rn_noftz_f32_slowpath)
$__internal_0_$__cuda_sm3x_div_rn_noftz_f32_slowpath:
[--C-:B------:R-:W-:Y:S01]  /*0200*/  SHF.R.U32.HI R6, RZ, 0x17, R3.reuse ;  /* 0x00000017ff067819 */ /* 0x100fe20000011603 */
[----:B------:R-:W-:Y:S01]  /*0210*/  BSSY.RECONVERGENT B1, `(.L_x_2) ;  /* 0x0000064000017945 */ /* 0x000fe20003800200 */
[--C-:B------:R-:W-:Y:S01]  /*0220*/  SHF.R.U32.HI R5, RZ, 0x17, R0.reuse ;  /* 0x00000017ff057819 */ /* 0x100fe20000011600 */
[----:B------:R-:W-:Y:S01]  /*0230*/  IMAD.MOV.U32 R7, RZ, RZ, R0 ;  /* 0x000000ffff077224 */ /* 0x000fe200078e0000 */
[----:B------:R-:W-:Y:S01]  /*0240*/  LOP3.LUT R6, R6, 0xff, RZ, 0xc0, !PT ;  /* 0x000000ff06067812 */ /* 0x000fe200078ec0ff */
[----:B------:R-:W-:Y:S01]  /*0250*/  IMAD.MOV.U32 R8, RZ, RZ, R3 ;  /* 0x000000ffff087224 */ /* 0x000fe200078e0003 */
[----:B------:R-:W-:-:S03]  /*0260*/  LOP3.LUT R5, R5, 0xff, RZ, 0xc0, !PT ;  /* 0x000000ff05057812 */ /* 0x000fc600078ec0ff */
[----:B------:R-:W-:Y:S02]  /*0270*/  VIADD R11, R6, 0xffffffff ;  /* 0xffffffff060b7836 */ /* 0x000fe40000000000 */
[----:B------:R-:W-:-:S03]  /*0280*/  VIADD R10, R5, 0xffffffff ;  /* 0xffffffff050a7836 */ /* 0x000fc60000000000 */
[----:B------:R-:W-:-:S04]  /*0290*/  ISETP.GT.U32.AND P0, PT, R11, 0xfd, PT ;  /* 0x000000fd0b00780c */ /* 0x000fc80003f04070 */
[----:B------:R-:W-:-:S13]  /*02a0*/  ISETP.GT.U32.OR P0, PT, R10, 0xfd, P0 ;  /* 0x000000fd0a00780c */ /* 0x000fda0000704470 */
[----:B------:R-:W-:Y:S01]  /*02b0*/  @!P0 IMAD.MOV.U32 R9, RZ, RZ, RZ ;  /* 0x000000ffff098224 */ /* 0x000fe200078e00ff */
[----:B------:R-:W-:Y:S06]  /*02c0*/  @!P0 BRA `(.L_x_3) ;  /* 0x00000000005c8947 */ /* 0x000fec0003800000 */
[----:B------:R-:W-:Y:S02]  /*02d0*/  FSETP.GTU.FTZ.AND P0, PT, |R0|, +INF , PT ;  /* 0x7f8000000000780b */ /* 0x000fe40003f1c200 */
[----:B------:R-:W-:-:S04]  /*02e0*/  FSETP.GTU.FTZ.AND P1, PT, |R3|, +INF , PT ;  /* 0x7f8000000300780b */ /* 0x000fc80003f3c200 */
[----:B------:R-:W-:-:S13]  /*02f0*/  PLOP3.LUT P0, PT, P0, P1, PT, 0xf8, 0x8f ;  /* 0x00000000008f781c */ /* 0x000fda0000703f70 */
[----:B------:R-:W-:Y:S05]  /*0300*/  @P0 BRA `(.L_x_4) ;  /* 0x00000004004c0947 */ /* 0x000fea0003800000 */
[----:B------:R-:W-:-:S13]  /*0310*/  LOP3.LUT P0, RZ, R8, 0x7fffffff, R7, 0xc8, !PT ;  /* 0x7fffffff08ff7812 */ /* 0x000fda000780c807 */
[----:B------:R-:W-:Y:S05]  /*0320*/  @!P0 BRA `(.L_x_5) ;  /* 0x00000004003c8947 */ /* 0x000fea0003800000 */
[C---:B------:R-:W-:Y:S02]  /*0330*/  FSETP.NEU.FTZ.AND P2, PT, |R0|.reuse, +INF , PT ;  /* 0x7f8000000000780b */ /* 0x040fe40003f5d200 */
[----:B------:R-:W-:Y:S02]  /*0340*/  FSETP.NEU.FTZ.AND P1, PT, |R3|, +INF , PT ;  /* 0x7f8000000300780b */ /* 0x000fe40003f3d200 */
[----:B------:R-:W-:-:S11]  /*0350*/  FSETP.NEU.FTZ.AND P0, PT, |R0|, +INF , PT ;  /* 0x7f8000000000780b */ /* 0x000fd60003f1d200 */
[----:B------:R-:W-:Y:S05]  /*0360*/  @!P1 BRA !P2, `(.L_x_5) ;  /* 0x00000004002c9947 */ /* 0x000fea0005000000 */
[----:B------:R-:W-:-:S04]  /*0370*/  LOP3.LUT P2, RZ, R7, 0x7fffffff, RZ, 0xc0, !PT ;  /* 0x7fffffff07ff7812 */ /* 0x000fc8000784c0ff */
[----:B------:R-:W-:-:S13]  /*0380*/  PLOP3.LUT P1, PT, P1, P2, PT, 0x2f, 0xf2 ;  /* 0x0000000000f2781c */ /* 0x000fda0000f24577 */
[----:B------:R-:W-:Y:S05]  /*0390*/  @P1 BRA `(.L_x_6) ;  /* 0x0000000400181947 */ /* 0x000fea0003800000 */
[----:B------:R-:W-:-:S04]  /*03a0*/  LOP3.LUT P1, RZ, R8, 0x7fffffff, RZ, 0xc0, !PT ;  /* 0x7fffffff08ff7812 */ /* 0x000fc8000782c0ff */
[----:B------:R-:W-:-:S13]  /*03b0*/  PLOP3.LUT P0, PT, P0, P1, PT, 0x2f, 0xf2 ;  /* 0x0000000000f2781c */ /* 0x000fda0000702577 */
[----:B------:R-:W-:Y:S05]  /*03c0*/  @P0 BRA `(.L_x_7) ;  /* 0x0000000400000947 */ /* 0x000fea0003800000 */
[----:B------:R-:W-:Y:S02]  /*03d0*/  ISETP.GE.AND P0, PT, R10, RZ, PT ;  /* 0x000000ff0a00720c */ /* 0x000fe40003f06270 */
[----:B------:R-:W-:-:S11]  /*03e0*/  ISETP.GE.AND P1, PT, R11, RZ, PT ;  /* 0x000000ff0b00720c */ /* 0x000fd60003f26270 */
[----:B------:R-:W-:Y:S02]  /*03f0*/  @P0 IMAD.MOV.U32 R9, RZ, RZ, RZ ;  /* 0x000000ffff090224 */ /* 0x000fe400078e00ff */
[----:B------:R-:W-:Y:S01]  /*0400*/  @!P0 FFMA R7, R0, 1.84467440737095516160e+19, RZ ;  /* 0x5f80000000078823 */ /* 0x000fe200000000ff */
[----:B------:R-:W-:Y:S02]  /*0410*/  @!P0 IMAD.MOV.U32 R9, RZ, RZ, -0x40 ;  /* 0xffffffc0ff098424 */ /* 0x000fe400078e00ff */
[----:B------:R-:W-:Y:S02]  /*0420*/  @!P1 FFMA R8, R3, 1.84467440737095516160e+19, RZ ;  /* 0x5f80000003089823 */ /* 0x000fe400000000ff */
[----:B------:R-:W-:-:S07]  /*0430*/  @!P1 VIADD R9, R9, 0x40 ;  /* 0x0000004009099836 */ /* 0x000fce0000000000 */
.L_x_3:
[----:B------:R-:W-:Y:S01]  /*0440*/  LEA R3, R6, 0xc0800000, 0x17 ;  /* 0xc080000006037811 */ /* 0x000fe200078eb8ff */
[----:B------:R-:W-:Y:S01]  /*0450*/  VIADD R5, R5, 0xffffff81 ;  /* 0xffffff8105057836 */ /* 0x000fe20000000000 */
[----:B------:R-:W-:Y:S03]  /*0460*/  BSSY.RECONVERGENT B2, `(.L_x_8) ;  /* 0x0000035000027945 */ /* 0x000fe60003800200 */
[----:B------:R-:W-:Y:S01]  /*0470*/  IMAD.IADD R3, R8, 0x1, -R3 ;  /* 0x0000000108037824 */ /* 0x000fe200078e0a03 */
[C---:B------:R-:W-:Y:S01]  /*0480*/  IADD3 R6, PT, PT, R5.reuse, 0x7f, -R6 ;  /* 0x0000007f05067810 */ /* 0x040fe20007ffe806 */
[----:B------:R-:W-:Y:S02]  /*0490*/  IMAD R0, R5, -0x800000, R7 ;  /* 0xff80000005007824 */ /* 0x000fe400078e0207 */
[----:B------:R-:W0:Y:S01]  /*04a0*/  MUFU.RCP R8, R3 ;  /* 0x0000000300087308 */ /* 0x000e220000001000 */
[----:B------:R-:W-:Y:S01]  /*04b0*/  FADD.FTZ R11, -R3, -RZ ;  /* 0x800000ff030b7221 */ /* 0x000fe20000010100 */
[----:B------:R-:W-:-:S03]  /*04c0*/  IMAD.IADD R6, R6, 0x1, R9 ;  /* 0x0000000106067824 */ /* 0x000fc600078e0209 */
[----:B0-----:R-:W-:-:S04]  /*04d0*/  FFMA R13, R8, R11, 1 ;  /* 0x3f800000080d7423 */ /* 0x001fc8000000000b */
[----:B------:R-:W-:-:S04]  /*04e0*/  FFMA R10, R8, R13, R8 ;  /* 0x0000000d080a7223 */ /* 0x000fc80000000008 */
[----:B------:R-:W-:-:S04]  /*04f0*/  FFMA R7, R0, R10, RZ ;  /* 0x0000000a00077223 */ /* 0x000fc800000000ff */
[----:B------:R-:W-:-:S04]  /*0500*/  FFMA R8, R11, R7, R0 ;  /* 0x000000070b087223 */ /* 0x000fc80000000000 */
[----:B------:R-:W-:-:S04]  /*0510*/  FFMA R7, R10, R8, R7 ;  /* 0x000000080a077223 */ /* 0x000fc80000000007 */
[----:B------:R-:W-:-:S04]  /*0520*/  FFMA R8, R11, R7, R0 ;  /* 0x000000070b087223 */ /* 0x000fc80000000000 */
[----:B------:R-:W-:-:S05]  /*0530*/  FFMA R0, R10, R8, R7 ;  /* 0x000000080a007223 */ /* 0x000fca0000000007 */
[----:B------:R-:W-:-:S04]  /*0540*/  SHF.R.U32.HI R3, RZ, 0x17, R0 ;  /* 0x00000017ff037819 */ /* 0x000fc80000011600 */
[----:B------:R-:W-:-:S05]  /*0550*/  LOP3.LUT R3, R3, 0xff, RZ, 0xc0, !PT ;  /* 0x000000ff03037812 */ /* 0x000fca00078ec0ff */
[----:B------:R-:W-:-:S04]  /*0560*/  IMAD.IADD R9, R3, 0x1, R6 ;  /* 0x0000000103097824 */ /* 0x000fc800078e0206 */
[----:B------:R-:W-:-:S05]  /*0570*/  VIADD R3, R9, 0xffffffff ;  /* 0xffffffff09037836 */ /* 0x000fca0000000000 */
[----:B------:R-:W-:-:S13]  /*0580*/  ISETP.GE.U32.AND P0, PT, R3, 0xfe, PT ;  /* 0x000000fe0300780c */ /* 0x000fda0003f06070 */
[----:B------:R-:W-:Y:S05]  /*0590*/  @!P0 BRA `(.L_x_9) ;  /* 0x0000000000808947 */ /* 0x000fea0003800000 */
[----:B------:R-:W-:-:S13]  /*05a0*/  ISETP.GT.AND P0, PT, R9, 0xfe, PT ;  /* 0x000000fe0900780c */ /* 0x000fda0003f04270 */
[----:B------:R-:W-:Y:S05]  /*05b0*/  @P0 BRA `(.L_x_10) ;  /* 0x00000000006c0947 */ /* 0x000fea0003800000 */
[----:B------:R-:W-:-:S13]  /*05c0*/  ISETP.GE.AND P0, PT, R9, 0x1, PT ;  /* 0x000000010900780c */ /* 0x000fda0003f06270 */
[----:B------:R-:W-:Y:S05]  /*05d0*/  @P0 BRA `(.L_x_11) ;  /* 0x0000000000740947 */ /* 0x000fea0003800000 */
[----:B------:R-:W-:Y:S02]  /*05e0*/  ISETP.GE.AND P0, PT, R9, -0x18, PT ;  /* 0xffffffe80900780c */ /* 0x000fe40003f06270 */
[----:B------:R-:W-:-:S11]  /*05f0*/  LOP3.LUT R0, R0, 0x80000000, RZ, 0xc0, !PT ;  /* 0x8000000000007812 */ /* 0x000fd600078ec0ff */
[----:B------:R-:W-:Y:S05]  /*0600*/  @!P0 BRA `(.L_x_11) ;  /* 0x0000000000688947 */ /* 0x000fea0003800000 */
[CCC-:B------:R-:W-:Y:S01]  /*0610*/  FFMA.RZ R3, R10.reuse, R8.reuse, R7.reuse ;  /* 0x000000080a037223 */ /* 0x1c0fe2000000c007 */
[CCC-:B------:R-:W-:Y:S01]  /*0620*/  FFMA.RM R6, R10.reuse, R8.reuse, R7.reuse ;  /* 0x000000080a067223 */ /* 0x1c0fe20000004007 */
[C---:B------:R-:W-:Y:S02]  /*0630*/  ISETP.NE.AND P2, PT, R9.reuse, RZ, PT ;  /* 0x000000ff0900720c */ /* 0x040fe40003f45270 */
[----:B------:R-:W-:Y:S02]  /*0640*/  ISETP.NE.AND P1, PT, R9, RZ, PT ;  /* 0x000000ff0900720c */ /* 0x000fe40003f25270 */
[----:B------:R-:W-:Y:S01]  /*0650*/  LOP3.LUT R5, R3, 0x7fffff, RZ, 0xc0, !PT ;  /* 0x007fffff03057812 */ /* 0x000fe200078ec0ff */
[----:B------:R-:W-:Y:S01]  /*0660*/  FFMA.RP R3, R10, R8, R7 ;  /* 0x000000080a037223 */ /* 0x000fe20000008007 */
[----:B------:R-:W-:Y:S02]  /*0670*/  VIADD R8, R9, 0x20 ;  /* 0x0000002009087836 */ /* 0x000fe40000000000 */
[----:B------:R-:W-:Y:S01]  /*0680*/  LOP3.LUT R5, R5, 0x800000, RZ, 0xfc, !PT ;  /* 0x0080000005057812 */ /* 0x000fe200078efcff */
[----:B------:R-:W-:Y:S01]  /*0690*/  IMAD.MOV R7, RZ, RZ, -R9 ;  /* 0x000000ffff077224 */ /* 0x000fe200078e0a09 */
[----:B------:R-:W-:-:S02]  /*06a0*/  FSETP.NEU.FTZ.AND P0, PT, R3, R6, PT ;  /* 0x000000060300720b */ /* 0x000fc40003f1d000 */
[----:B------:R-:W-:Y:S02]  /*06b0*/  SHF.L.U32 R8, R5, R8, RZ ;  /* 0x0000000805087219 */ /* 0x000fe400000006ff */
[----:B------:R-:W-:Y:S02]  /*06c0*/  SEL R6, R7, RZ, P2 ;  /* 0x000000ff07067207 */ /* 0x000fe40001000000 */
[----:B------:R-:W-:Y:S02]  /*06d0*/  ISETP.NE.AND P1, PT, R8, RZ, P1 ;  /* 0x000000ff0800720c */ /* 0x000fe40000f25270 */
[----:B------:R-:W-:Y:S02]  /*06e0*/  SHF.R.U32.HI R6, RZ, R6, R5 ;  /* 0x00000006ff067219 */ /* 0x000fe40000011605 */
[----:B------:R-:W-:Y:S02]  /*06f0*/  PLOP3.LUT P0, PT, P0, P1, PT, 0xf8, 0x8f ;  /* 0x00000000008f781c */ /* 0x000fe40000703f70 */
[----:B------:R-:W-:-:S02]  /*0700*/  SHF.R.U32.HI R8, RZ, 0x1, R6 ;  /* 0x00000001ff087819 */ /* 0x000fc40000011606 */
[----:B------:R-:W-:-:S04]  /*0710*/  SEL R3, RZ, 0x1, !P0 ;  /* 0x00000001ff037807 */ /* 0x000fc80004000000 */
[----:B------:R-:W-:-:S04]  /*0720*/  LOP3.LUT R3, R3, 0x1, R8, 0xf8, !PT ;  /* 0x0000000103037812 */ /* 0x000fc800078ef808 */
[----:B------:R-:W-:-:S05]  /*0730*/  LOP3.LUT R3, R3, R6, RZ, 0xc0, !PT ;  /* 0x0000000603037212 */ /* 0x000fca00078ec0ff */
[----:B------:R-:W-:-:S05]  /*0740*/  IMAD.IADD R3, R8, 0x1, R3 ;  /* 0x0000000108037824 */ /* 0x000fca00078e0203 */
[----:B------:R-:W-:Y:S01]  /*0750*/  LOP3.LUT R0, R3, R0, RZ, 0xfc, !PT ;  /* 0x0000000003007212 */ /* 0x000fe200078efcff */
[----:B------:R-:W-:Y:S06]  /*0760*/  BRA `(.L_x_11) ;  /* 0x0000000000107947 */ /* 0x000fec0003800000 */
.L_x_10:
[----:B------:R-:W-:-:S04]  /*0770*/  LOP3.LUT R0, R0, 0x80000000, RZ, 0xc0, !PT ;  /* 0x8000000000007812 */ /* 0x000fc800078ec0ff */
[----:B------:R-:W-:Y:S01]  /*0780*/  LOP3.LUT R0, R0, 0x7f800000, RZ, 0xfc, !PT ;  /* 0x7f80000000007812 */ /* 0x000fe200078efcff */
[----:B------:R-:W-:Y:S06]  /*0790*/  BRA `(.L_x_11) ;  /* 0x0000000000047947 */ /* 0x000fec0003800000 */
.L_x_9:
[----:B------:R-:W-:-:S07]  /*07a0*/  IMAD R0, R6, 0x800000, R0 ;  /* 0x0080000006007824 */ /* 0x000fce00078e0200 */
.L_x_11:
[----:B------:R-:W-:Y:S05]  /*07b0*/  BSYNC.RECONVERGENT B2 ;  /* 0x0000000000027941 */ /* 0x000fea0003800200 */
.L_x_8:
[----:B------:R-:W-:Y:S05]  /*07c0*/  BRA `(.L_x_12) ;  /* 0x0000000000207947 */ /* 0x000fea0003800000 */
.L_x_7:
[----:B------:R-:W-:-:S04]  /*07d0*/  LOP3.LUT R0, R8, 0x80000000, R7, 0x48, !PT ;  /* 0x8000000008007812 */ /* 0x000fc800078e4807 */
[----:B------:R-:W-:Y:S01]  /*07e0*/  LOP3.LUT R0, R0, 0x7f800000, RZ, 0xfc, !PT ;  /* 0x7f80000000007812 */ /* 0x000fe200078efcff */
[----:B------:R-:W-:Y:S06]  /*07f0*/  BRA `(.L_x_12) ;  /* 0x0000000000147947 */ /* 0x000fec0003800000 */
.L_x_6:
[----:B------:R-:W-:Y:S01]  /*0800*/  LOP3.LUT R0, R8, 0x80000000, R7, 0x48, !PT ;  /* 0x8000000008007812 */ /* 0x000fe200078e4807 */
[----:B------:R-:W-:Y:S06]  /*0810*/  BRA `(.L_x_12) ;  /* 0x00000000000c7947 */ /* 0x000fec0003800000 */
.L_x_5:
[----:B------:R-:W0:Y:S01]  /*0820*/  MUFU.RSQ R0, -QNAN ;  /* 0xffc0000000007908 */ /* 0x000e220000001400 */
[----:B------:R-:W-:Y:S05]  /*0830*/  BRA `(.L_x_12) ;  /* 0x0000000000047947 */ /* 0x000fea0003800000 */
.L_x_4:
[----:B------:R-:W-:-:S07]  /*0840*/  FADD.FTZ R0, R0, R3 ;  /* 0x0000000300007221 */ /* 0x000fce0000010000 */
.L_x_12:
[----:B------:R-:W-:Y:S05]  /*0850*/  BSYNC.RECONVERGENT B1 ;  /* 0x0000000000017941 */ /* 0x000fea0003800200 */
.L_x_2:
[----:B------:R-:W-:-:S04]  /*0860*/  IMAD.MOV.U32 R5, RZ, RZ, 0x0 ;  /* 0x00000000ff057424 */ /* 0x000fc800078e00ff */
[----:B0-----:R-:W-:Y:S05]  /*0870*/  RET.REL.NODEC R4 `(_ZN8autograd43_GLOBAL__N__34ad824f_4_k_cu_301a931d_2717153divEiPKfS2_Pf) ;  /* 0xfffffff404e07950 */ /* 0x001fea0003c3ffff */
.L_x_13:
[----:B------:R-:W-:-:S00]  /*0880*/  BRA `(.L_x_13) ;  /* 0xfffffffc00fc7947 */ /* 0x000fc0000383ffff */
[----:B------:R-:W-:-:S00]  /*0890*/  NOP ;  /* 0x0000000000007918 */ /* 0x000fc00000000000 */
        /* <DEDUP_REMOVED lines=14> */
.L_x_17:


//--------------------- .text._ZN8autograd43_GLOBAL__N__34ad824f_4_k_cu_301a931d_2717153mulEiPKfS2_Pf --------------------------
	.section	.text._ZN8autograd43_GLOBAL__N__34ad824f_4_k_cu_301a931d_2717153mulEiPKfS2_Pf,"ax",@progbits
	.align	128
.text._ZN8autograd43_GLOBAL__N__34ad824f_4_k_cu_301a931d_2717153mulEiPKfS2_Pf:
        .type           _ZN8autograd43_GLOBAL__N__34ad824f_4_k_cu_301a931d_2717153mulEiPKfS2_Pf,@function
        .size           _ZN8autograd43_GLOBAL__N__34ad824f_4_k_cu_301a931d_2717153mulEiPKfS2_Pf,(.L_x_19 - _ZN8autograd43_GLOBAL__N__34ad824f_4_k_cu_301a931d_2717153mulEiPKfS2_Pf)
        .other          _ZN8autograd43_GLOBAL__N__34ad824f_4_k_cu_301a931d_2717153mulEiPKfS2_Pf,@"STO_CUDA_ENTRY STV_DEFAULT"
_ZN8autograd43_GLOBAL__N__34ad824f_4_k_cu_301a931d_2717153mulEiPKfS2_Pf:
        /* <DEDUP_REMOVED lines=10> */
[----:B------:R-:W2:Y:S08]  /*00a0*/  LDC.64 R4, c[0x0][0x390] ;  /* 0x0000e400ff047b82 */ /* 0x000eb00000000a00 */
[----:B------:R-:W3:Y:S01]  /*00b0*/  LDC.64 R6, c[0x0][0x398] ;  /* 0x0000e600ff067b82 */ /* 0x000ee20000000a00 */
[----:B0-----:R-:W-:-:S06]  /*00c0*/  IMAD.WIDE R2, R9, 0x4, R2 ;  /* 0x0000000409027825 */ /* 0x001fcc00078e0202 */
[----:B-1----:R-:W4:Y:S01]  /*00d0*/  LDG.E R2, desc[UR4][R2.64] ;  /* 0x0000000402027981 */ /* 0x002f22000c1e1900 */
[----:B--2---:R-:W-:-:S06]  /*00e0*/  IMAD.WIDE R4, R9, 0x4, R4 ;  /* 0x0000000409047825 */ /* 0x004fcc00078e0204 */
[----:B------:R-:W4:Y:S01]  /*00f0*/  LDG.E R5, desc[UR4][R4.64] ;  /* 0x0000000404057981 */ /* 0x000f22000c1e1900 */
[----:B---3--:R-:W-:-:S04]  /*0100*/  IMAD.WIDE R6, R9, 0x4, R6 ;  /* 0x0000000409067825 */ /* 0x008fc800078e0206 */
[----:B----4-:R-:W-:-:S05]  /*0110*/  FMUL R9, R2, R5 ;  /* 0x0000000502097220 */ /* 0x010fca0000400000 */
[----:B------:R-:W-:Y:S01]  /*0120*/  STG.E desc[UR4][R6.64], R9 ;  /* 0x0000000906007986 */ /* 0x000fe2000c101904 */
[----:B------:R-:W-:Y:S05]  /*0130*/  EXIT ;  /* 0x000000000000794d */ /* 0x000fea0003800000 */
.L_x_14:
        /* <DEDUP_REMOVED lines=12> */
.L_x_19:


//--------------------- .text._ZN8autograd43_GLOBAL__N__34ad824f_4_k_cu_301a931d_2717153subEiPKfS2_Pf --------------------------
	.section	.text._ZN8autograd43_GLOBAL__N__34ad824f_4_k_cu_301a931d_2717153subEiPKfS2_Pf,"ax",@progbits
	.align	128
.text._ZN8autograd43_GLOBAL__N__34ad824f_4_k_cu_301a931d_2717153subEiPKfS2_Pf:
        .type           _ZN8autograd43_GLOBAL__N__34ad824f_4_k_cu_301a931d_2717153subEiPKfS2_Pf,@function
        .size           _ZN8autograd43_GLOBAL__N__34ad824f_4_k_cu_301a931d_2717153subEiPKfS2_Pf,(.L_x_20 - _ZN8autograd43_GLOBAL__N__34ad824f_4_k_cu_301a931d_2717153subEiPKfS2_Pf)
        .other          _ZN8autograd43_GLOBAL__N__34ad824f_4_k_cu_301a931d_2717153subEiPKfS2_Pf,@"STO_CUDA_ENTRY STV_DEFAULT"
_ZN8autograd43_GLOBAL__N__34ad824f_4_k_cu_301a931d_2717153subEiPKfS2_Pf:
        /* <DEDUP_REMOVED lines=17> */
[----:B----4-:R-:W-:-:S05]  /*0110*/  FADD R9, R2, -R5 ;  /* 0x8000000502097221 */ /* 0x010fca0000000000 */
[----:B------:R-:W-:Y:S01]  /*0120*/  STG.E desc[UR4][R6.64], R9 ;  /* 0x0000000906007986 */ /* 0x000fe2000c101904 */
[----:B------:R-:W-:Y:S05]  /*0130*/  EXIT ;  /* 0x000000000000794d */ /* 0x000fea0003800000 */
.L_x_15:
        /* <DEDUP_REMOVED lines=12> */
.L_x_20:


//--------------------- .text._ZN8autograd43_GLOBAL__N__34ad824f_4_k_cu_301a931d_2717153addEiPKfS2_Pf --------------------------
	.section	.text._ZN8autograd43_GLOBAL__N__34ad824f_4_k_cu_301a931d_2717153addEiPKfS2_Pf,"ax",@progbits
	.align	128
.text._ZN8autograd43_GLOBAL__N__34ad824f_4_k_cu_301a931d_2717153addEiPKfS2_Pf:
        .type           _ZN8autograd43_GLOBAL__N__34ad824f_4_k_cu_301a931d_2717153addEiPKfS2_Pf,@function
        .size           _ZN8autograd43_GLOBAL__N__34ad824f_4_k_cu_301a931d_2717153addEiPKfS2_Pf,(.L_x_21 - _ZN8autograd43_GLOBAL__N__34ad824f_4_k_cu_301a931d_2717153addEiPKfS2_Pf)
        .other          _ZN8autograd43_GLOBAL__N__34ad824f_4_k_cu_301a931d_2717153addEiPKfS2_Pf,@"STO_CUDA_ENTRY STV_DEFAULT"
_ZN8autograd43_GLOBAL__N__34ad824f_4_k_cu_301a931d_2717153addEiPKfS2_Pf:
        /* <DEDUP_REMOVED lines=17> */
[----:B----4-:R-:W-:-:S05]  /*0110*/  FADD R9, R2, R5 ;  /* 0x0000000502097221 */ /* 0x010fca0000000000 */
[----:B------:R-:W-:Y:S01]  /*0120*/  STG.E desc[UR4][R6.64], R9 ;  /* 0x0000000906007986 */ /* 0x000fe2000c101904 */
[----:B------:R-:W-:Y:S05]  /*0130*/  EXIT ;  /* 0x000000000000794d */ /* 0x000fea0003800000 */
.L_x_16:
        /* <DEDUP_REMOVED lines=12> */
.L_x_21:


//--------------------- .nv.shared.reserved.0     --------------------------
	.section	.nv.shared.reserved.0,"aw",@nobits
	.weak		__nv_reservedSMEM_offset_0_alias
	.size		__nv_reservedSMEM_offset_0_alias, 0, 64
	.other		__nv_reservedSMEM_offset_0_alias,@"STO_CUDA_RESERVED_SHARED STV_DEFAULT"
__nv_reservedSMEM_offset_0_alias:
	.zero		0
	.zero		64


//--------------------- .nv.constant0._ZN8autograd43_GLOBAL__N__34ad824f_4_k_cu_301a931d_2717153divEiPKfS2_Pf --------------------------
	.section	.nv.constant0._ZN8autograd43_GLOBAL__N__34ad824f_4_k_cu_301a931d_2717153divEiPKfS2_Pf,"a",@progbits
	.sectionflags	@""
	.align	4
.nv.constant0._ZN8autograd43_GLOBAL__N__34ad824f_4_k_cu_301a931d_2717153divEiPKfS2_Pf:
	.zero		928


//--------------------- .nv.constant0._ZN8autograd43_GLOBAL__N__34ad824f_4_k_cu_301a931d_2717153mulEiPKfS2_Pf --------------------------
	.section	.nv.constant0._ZN8autograd43_GLOBAL__N__34ad824f_4_k_cu_301a931d_2717153mulEiPKfS2_Pf,"a",@progbits
	.sectionflags	@""
	.align	4
.nv.constant0._ZN8autograd43_GLOBAL__N__34ad824f_4_k_cu_301a931d_2717153mulEiPKfS2_Pf:
	.zero		928


//--------------------- .nv.constant0._ZN8autograd43_GLOBAL__N__34ad824f_4_k_cu_301a931d_2717153subEiPKfS2_Pf --------------------------
	.section	.nv.constant0._ZN8autograd43_GLOBAL__N__34ad824f_4_k_cu_301a931d_2717153subEiPKfS2_Pf,"a",@progbits
	.sectionflags	@""
	.align	4
.nv.constant0._ZN8autograd43_GLOBAL__N__34ad824f_4_k_cu_301a931d_2717153subEiPKfS2_Pf:
	.zero		928


//--------------------- .nv.constant0._ZN8autograd43_GLOBAL__N__34ad824f_4_k_cu_301a931d_2717153addEiPKfS2_Pf --------------------------
	.section	.nv.constant0._ZN8autograd43_GLOBAL__N__34ad824f_4_k_cu_301a931d_2717153addEiPKfS2_Pf,"a",@progbits
	.sectionflags	@""
	.align	4
.nv.constant0._ZN8autograd43_GLOBAL__N__34ad824f_4_k_cu_301a931d_2717153addEiPKfS2_Pf:
	.zero		928


//--------------------- SYMBOLS --------------------------

	.type		.nv.reservedSmem.offset0,@object
	.size		.nv.reservedSmem.offset0,0x4
